//
// Generated by NVIDIA NVVM Compiler
//
// Compiler Build ID: CL-36424714
// Cuda compilation tools, release 13.0, V13.0.88
// Based on NVVM 20.0.0
//

.version 9.0
.target sm_100
.address_size 64

	// .globl	_Z24binaryCrossEntropyKernelPKfS0_Pfi
.extern .shared .align 16 .b8 shared_data[];

.visible .entry _Z24binaryCrossEntropyKernelPKfS0_Pfi(
	.param .u64 .ptr .align 1 _Z24binaryCrossEntropyKernelPKfS0_Pfi_param_0,
	.param .u64 .ptr .align 1 _Z24binaryCrossEntropyKernelPKfS0_Pfi_param_1,
	.param .u64 .ptr .align 1 _Z24binaryCrossEntropyKernelPKfS0_Pfi_param_2,
	.param .u32 _Z24binaryCrossEntropyKernelPKfS0_Pfi_param_3
)
{
	.reg .pred 	%p<6>;
	.reg .b32 	%r<14>;
	.reg .b32 	%f<49>;
	.reg .b64 	%rd<11>;

	ld.param.u64 	%rd1, [_Z24binaryCrossEntropyKernelPKfS0_Pfi_param_0];
	ld.param.u64 	%rd2, [_Z24binaryCrossEntropyKernelPKfS0_Pfi_param_1];
	ld.param.u64 	%rd3, [_Z24binaryCrossEntropyKernelPKfS0_Pfi_param_2];
	ld.param.u32 	%r2, [_Z24binaryCrossEntropyKernelPKfS0_Pfi_param_3];
	mov.u32 	%r3, %ctaid.x;
	mov.u32 	%r4, %ntid.x;
	mov.u32 	%r5, %tid.x;
	mad.lo.s32 	%r1, %r3, %r4, %r5;
	setp.ge.s32 	%p1, %r1, %r2;
	@%p1 bra 	$L__BB0_2;
	cvta.to.global.u64 	%rd4, %rd2;
	cvta.to.global.u64 	%rd5, %rd1;
	cvta.to.global.u64 	%rd6, %rd3;
	mul.wide.s32 	%rd7, %r1, 4;
	add.s64 	%rd8, %rd4, %rd7;
	ld.global.f32 	%f1, [%rd8];
	add.s64 	%rd9, %rd5, %rd7;
	ld.global.f32 	%f2, [%rd9];
	min.f32 	%f3, %f2, 0f3F7FFFFE;
	max.f32 	%f4, %f3, 0f33D6BF95;
	mov.b32 	%r6, %f4;
	add.s32 	%r7, %r6, -1059760811;
	and.b32  	%r8, %r7, -8388608;
	sub.s32 	%r9, %r6, %r8;
	mov.b32 	%f5, %r9;
	cvt.rn.f32.s32 	%f6, %r8;
	fma.rn.f32 	%f7, %f6, 0f34000000, 0f00000000;
	add.f32 	%f8, %f5, 0fBF800000;
	fma.rn.f32 	%f9, %f8, 0fBE055027, 0f3E1039F6;
	fma.rn.f32 	%f10, %f9, %f8, 0fBDF8CDCC;
	fma.rn.f32 	%f11, %f10, %f8, 0f3E0F2955;
	fma.rn.f32 	%f12, %f11, %f8, 0fBE2AD8B9;
	fma.rn.f32 	%f13, %f12, %f8, 0f3E4CED0B;
	fma.rn.f32 	%f14, %f13, %f8, 0fBE7FFF22;
	fma.rn.f32 	%f15, %f14, %f8, 0f3EAAAA78;
	fma.rn.f32 	%f16, %f15, %f8, 0fBF000000;
	mul.f32 	%f17, %f8, %f16;
	fma.rn.f32 	%f18, %f17, %f8, %f8;
	fma.rn.f32 	%f19, %f7, 0f3F317218, %f18;
	setp.gt.u32 	%p2, %r6, 2139095039;
	fma.rn.f32 	%f20, %f4, 0f7F800000, 0f7F800000;
	selp.f32 	%f21, %f20, %f19, %p2;
	mov.f32 	%f22, 0f3F800000;
	sub.f32 	%f23, %f22, %f1;
	sub.f32 	%f24, %f22, %f4;
	setp.lt.f32 	%p3, %f24, 0f00800000;
	mul.f32 	%f25, %f24, 0f4B000000;
	selp.f32 	%f26, %f25, %f24, %p3;
	selp.f32 	%f27, 0fC1B80000, 0f00000000, %p3;
	mov.b32 	%r10, %f26;
	add.s32 	%r11, %r10, -1059760811;
	and.b32  	%r12, %r11, -8388608;
	sub.s32 	%r13, %r10, %r12;
	mov.b32 	%f28, %r13;
	cvt.rn.f32.s32 	%f29, %r12;
	fma.rn.f32 	%f30, %f29, 0f34000000, %f27;
	add.f32 	%f31, %f28, 0fBF800000;
	fma.rn.f32 	%f32, %f31, 0fBE055027, 0f3E1039F6;
	fma.rn.f32 	%f33, %f32, %f31, 0fBDF8CDCC;
	fma.rn.f32 	%f34, %f33, %f31, 0f3E0F2955;
	fma.rn.f32 	%f35, %f34, %f31, 0fBE2AD8B9;
	fma.rn.f32 	%f36, %f35, %f31, 0f3E4CED0B;
	fma.rn.f32 	%f37, %f36, %f31, 0fBE7FFF22;
	fma.rn.f32 	%f38, %f37, %f31, 0f3EAAAA78;
	fma.rn.f32 	%f39, %f38, %f31, 0fBF000000;
	mul.f32 	%f40, %f31, %f39;
	fma.rn.f32 	%f41, %f40, %f31, %f31;
	fma.rn.f32 	%f42, %f30, 0f3F317218, %f41;
	setp.gt.u32 	%p4, %r10, 2139095039;
	fma.rn.f32 	%f43, %f26, 0f7F800000, 0f7F800000;
	selp.f32 	%f44, %f43, %f42, %p4;
	setp.eq.f32 	%p5, %f26, 0f00000000;
	selp.f32 	%f45, 0fFF800000, %f44, %p5;
	mul.f32 	%f46, %f23, %f45;
	fma.rn.f32 	%f47, %f1, %f21, %f46;
	neg.f32 	%f48, %f47;
	add.s64 	%rd10, %rd6, %rd7;
	st.global.f32 	[%rd10], %f48;
$L__BB0_2:
	ret;

}
	// .globl	_Z16reduceLossKernelPKfPfi
.visible .entry _Z16reduceLossKernelPKfPfi(
	.param .u64 .ptr .align 1 _Z16reduceLossKernelPKfPfi_param_0,
	.param .u64 .ptr .align 1 _Z16reduceLossKernelPKfPfi_param_1,
	.param .u32 _Z16reduceLossKernelPKfPfi_param_2
)
{
	.reg .pred 	%p<6>;
	.reg .b32 	%r<14>;
	.reg .b32 	%f<9>;
	.reg .b64 	%rd<9>;

	ld.param.u64 	%rd1, [_Z16reduceLossKernelPKfPfi_param_0];
	ld.param.u64 	%rd2, [_Z16reduceLossKernelPKfPfi_param_1];
	ld.param.u32 	%r8, [_Z16reduceLossKernelPKfPfi_param_2];
	mov.u32 	%r1, %tid.x;
	mov.u32 	%r2, %ctaid.x;
	mov.u32 	%r13, %ntid.x;
	mad.lo.s32 	%r4, %r2, %r13, %r1;
	setp.ge.s32 	%p1, %r4, %r8;
	mov.f32 	%f8, 0f00000000;
	@%p1 bra 	$L__BB1_2;
	cvta.to.global.u64 	%rd3, %rd1;
	mul.wide.s32 	%rd4, %r4, 4;
	add.s64 	%rd5, %rd3, %rd4;
	ld.global.f32 	%f8, [%rd5];
$L__BB1_2:
	shl.b32 	%r9, %r1, 2;
	mov.u32 	%r10, shared_data;
	add.s32 	%r5, %r10, %r9;
	st.shared.f32 	[%r5], %f8;
	bar.sync 	0;
	setp.lt.u32 	%p2, %r13, 2;
	@%p2 bra 	$L__BB1_6;
$L__BB1_3:
	shr.u32 	%r7, %r13, 1;
	setp.ge.u32 	%p3, %r1, %r7;
	@%p3 bra 	$L__BB1_5;
	shl.b32 	%r11, %r7, 2;
	add.s32 	%r12, %r5, %r11;
	ld.shared.f32 	%f4, [%r12];
	ld.shared.f32 	%f5, [%r5];
	add.f32 	%f6, %f4, %f5;
	st.shared.f32 	[%r5], %f6;
$L__BB1_5:
	bar.sync 	0;
	setp.gt.u32 	%p4, %r13, 3;
	mov.u32 	%r13, %r7;
	@%p4 bra 	$L__BB1_3;
$L__BB1_6:
	setp.ne.s32 	%p5, %r1, 0;
	@%p5 bra 	$L__BB1_8;
	ld.shared.f32 	%f7, [shared_data];
	cvta.to.global.u64 	%rd6, %rd2;
	mul.wide.u32 	%rd7, %r2, 4;
	add.s64 	%rd8, %rd6, %rd7;
	st.global.f32 	[%rd8], %f7;
$L__BB1_8:
	ret;

}


// ===== COMPILED SASS (sm_100) =====

	.target	sm_100

	.elftype	@"ET_EXEC"


//--------------------- .note.nv.tkinfo           --------------------------
	.section	.note.nv.tkinfo,"",@"SHT_NOTE"
	.sectionflags	@"SHF_NOTE_NV_TKINFO"
	.tkinfo
        /*0018*/ 	.word	0x00000002
        /*0030*/ 	.string	""
        /*0030*/ 	.string	"ptxas"
        /*0030*/ 	.string	"Cuda compilation tools, release 13.0, V13.0.88"
        /*0030*/ 	.string	"Build cuda_13.0.r13.0/compiler.36424714_0"
        /*0030*/ 	.string	"-arch sm_100 -m 64 "



//--------------------- .note.nv.cuinfo           --------------------------
	.section	.note.nv.cuinfo,"",@"SHT_NOTE"
	.sectionflags	@"SHF_NOTE_NV_CUINFO"
        /*0018*/ 	.short	0x0002
        /*001a*/ 	.short	0x0064
        /*001c*/ 	.short	0x0082
	.zero		2


//--------------------- .nv.info                  --------------------------
	.section	.nv.info,"",@"SHT_CUDA_INFO"
	.align	4


	//----- nvinfo : EIATTR_REGCOUNT
	.align		4
        /*0000*/ 	.byte	0x04, 0x2f
        /*0002*/ 	.short	(.L_1 - .L_0)
	.align		4
.L_0:
        /*0004*/ 	.word	index@(_Z24binaryCrossEntropyKernelPKfS0_Pfi)
        /*0008*/ 	.word	0x00000010


	//----- nvinfo : EIATTR_FRAME_SIZE
	.align		4
.L_1:
        /*000c*/ 	.byte	0x04, 0x11
        /*000e*/ 	.short	(.L_3 - .L_2)
	.align		4
.L_2:
        /*0010*/ 	.word	index@(_Z24binaryCrossEntropyKernelPKfS0_Pfi)
        /*0014*/ 	.word	0x00000000


	//----- nvinfo : EIATTR_REGCOUNT
	.align		4
.L_3:
        /*0018*/ 	.byte	0x04, 0x2f
        /*001a*/ 	.short	(.L_5 - .L_4)
	.align		4
.L_4:
        /*001c*/ 	.word	index@(_Z16reduceLossKernelPKfPfi)
        /*0020*/ 	.word	0x0000000b


	//----- nvinfo : EIATTR_FRAME_SIZE
	.align		4
.L_5:
        /*0024*/ 	.byte	0x04, 0x11
        /*0026*/ 	.short	(.L_7 - .L_6)
	.align		4
.L_6:
        /*0028*/ 	.word	index@(_Z16reduceLossKernelPKfPfi)
        /*002c*/ 	.word	0x00000000


	//----- nvinfo : EIATTR_MIN_STACK_SIZE
	.align		4
.L_7:
        /*0030*/ 	.byte	0x04, 0x12
        /*0032*/ 	.short	(.L_9 - .L_8)
	.align		4
.L_8:
        /*0034*/ 	.word	index@(_Z16reduceLossKernelPKfPfi)
        /*0038*/ 	.word	0x00000000


	//----- nvinfo : EIATTR_MIN_STACK_SIZE
	.align		4
.L_9:
        /*003c*/ 	.byte	0x04, 0x12
        /*003e*/ 	.short	(.L_11 - .L_10)
	.align		4
.L_10:
        /*0040*/ 	.word	index@(_Z24binaryCrossEntropyKernelPKfS0_Pfi)
        /*0044*/ 	.word	0x00000000
.L_11:


//--------------------- .nv.compat                --------------------------
	.section	.nv.compat,"",@"SHT_CUDA_COMPAT_INFO"
	.align	4
        /*0000*/ 	.byte	0x02, 0x09, 0x00, 0x00, 0x02, 0x02, 0x01, 0x00, 0x02, 0x05, 0x05, 0x00, 0x03, 0x07, 0x01, 0x01
        /*0010*/ 	.byte	0x02, 0x03, 0x00, 0x00, 0x02, 0x06, 0x01, 0x00, 0x04, 0x0b, 0x08, 0x00, 0x01, 0x00, 0x00, 0x00
        /*0020*/ 	.byte	0x00, 0x00, 0x00, 0x00


//--------------------- .nv.info._Z16reduceLossKernelPKfPfi --------------------------
	.section	.nv.info._Z16reduceLossKernelPKfPfi,"",@"SHT_CUDA_INFO"
	.sectionflags	@""
	.align	4


	//----- nvinfo : EIATTR_CUDA_API_VERSION
	.align		4
        /*0000*/ 	.byte	0x04, 0x37
        /*0002*/ 	.short	(.L_13 - .L_12)
.L_12:
        /*0004*/ 	.word	0x00000082


	//----- nvinfo : EIATTR_KPARAM_INFO
	.align		4
.L_13:
        /*0008*/ 	.byte	0x04, 0x17
        /*000a*/ 	.short	(.L_15 - .L_14)
.L_14:
        /*000c*/ 	.word	0x00000000
        /*0010*/ 	.short	0x0002
        /*0012*/ 	.short	0x0010
        /*0014*/ 	.byte	0x00, 0xf0, 0x11, 0x00


	//----- nvinfo : EIATTR_KPARAM_INFO
	.align		4
.L_15:
        /*0018*/ 	.byte	0x04, 0x17
        /*001a*/ 	.short	(.L_17 - .L_16)
.L_16:
        /*001c*/ 	.word	0x00000000
        /*0020*/ 	.short	0x0001
        /*0022*/ 	.short	0x0008
        /*0024*/ 	.byte	0x00, 0xf5, 0x21, 0x00


	//----- nvinfo : EIATTR_KPARAM_INFO
	.align		4
.L_17:
        /*0028*/ 	.byte	0x04, 0x17
        /*002a*/ 	.short	(.L_19 - .L_18)
.L_18:
        /*002c*/ 	.word	0x00000000
        /*0030*/ 	.short	0x0000
        /*0032*/ 	.short	0x0000
        /*0034*/ 	.byte	0x00, 0xf5, 0x21, 0x00


	//----- nvinfo : EIATTR_SPARSE_MMA_MASK
	.align		4
.L_19:
        /*0038*/ 	.byte	0x03, 0x50
        /*003a*/ 	.short	0x0000


	//----- nvinfo : EIATTR_MAXREG_COUNT
	.align		4
        /*003c*/ 	.byte	0x03, 0x1b
        /*003e*/ 	.short	0x00ff


	//----- nvinfo : EIATTR_NUM_BARRIERS
	.align		4
        /*0040*/ 	.byte	0x02, 0x4c
        /*0042*/ 	.byte	0x01
	.zero		1


	//----- nvinfo : EIATTR_MERCURY_ISA_VERSION
	.align		4
        /*0044*/ 	.byte	0x03, 0x5f
        /*0046*/ 	.short	0x0101


	//----- nvinfo : EIATTR_VRC_CTA_INIT_COUNT
	.align		4
        /*0048*/ 	.byte	0x02, 0x4a
	.zero		1
	.zero		1


	//----- nvinfo : EIATTR_EXIT_INSTR_OFFSETS
	.align		4
        /*004c*/ 	.byte	0x04, 0x1c
        /*004e*/ 	.short	(.L_21 - .L_20)


	//   ....[0]....
.L_20:
        /*0050*/ 	.word	0x00000210


	//   ....[1]....
        /*0054*/ 	.word	0x00000290


	//----- nvinfo : EIATTR_CBANK_PARAM_SIZE
	.align		4
.L_21:
        /*0058*/ 	.byte	0x03, 0x19
        /*005a*/ 	.short	0x0014


	//----- nvinfo : EIATTR_PARAM_CBANK
	.align		4
        /*005c*/ 	.byte	0x04, 0x0a
        /*005e*/ 	.short	(.L_23 - .L_22)
	.align		4
.L_22:
        /*0060*/ 	.word	index@(.nv.constant0._Z16reduceLossKernelPKfPfi)
        /*0064*/ 	.short	0x0380
        /*0066*/ 	.short	0x0014


	//----- nvinfo : EIATTR_SW_WAR
	.align		4
.L_23:
        /*0068*/ 	.byte	0x04, 0x36
        /*006a*/ 	.short	(.L_25 - .L_24)
.L_24:
        /*006c*/ 	.word	0x00000008
.L_25:


//--------------------- .nv.info._Z24binaryCrossEntropyKernelPKfS0_Pfi --------------------------
	.section	.nv.info._Z24binaryCrossEntropyKernelPKfS0_Pfi,"",@"SHT_CUDA_INFO"
	.sectionflags	@""
	.align	4


	//----- nvinfo : EIATTR_CUDA_API_VERSION
	.align		4
        /*0000*/ 	.byte	0x04, 0x37
        /*0002*/ 	.short	(.L_27 - .L_26)
.L_26:
        /*0004*/ 	.word	0x00000082


	//----- nvinfo : EIATTR_KPARAM_INFO
	.align		4
.L_27:
        /*0008*/ 	.byte	0x04, 0x17
        /*000a*/ 	.short	(.L_29 - .L_28)
.L_28:
        /*000c*/ 	.word	0x00000000
        /*0010*/ 	.short	0x0003
        /*0012*/ 	.short	0x0018
        /*0014*/ 	.byte	0x00, 0xf0, 0x11, 0x00


	//----- nvinfo : EIATTR_KPARAM_INFO
	.align		4
.L_29:
        /*0018*/ 	.byte	0x04, 0x17
        /*001a*/ 	.short	(.L_31 - .L_30)
.L_30:
        /*001c*/ 	.word	0x00000000
        /*0020*/ 	.short	0x0002
        /*0022*/ 	.short	0x0010
        /*0024*/ 	.byte	0x00, 0xf5, 0x21, 0x00


	//----- nvinfo : EIATTR_KPARAM_INFO
	.align		4
.L_31:
        /*0028*/ 	.byte	0x04, 0x17
        /*002a*/ 	.short	(.L_33 - .L_32)
.L_32:
        /*002c*/ 	.word	0x00000000
        /*0030*/ 	.short	0x0001
        /*0032*/ 	.short	0x0008
        /*0034*/ 	.byte	0x00, 0xf5, 0x21, 0x00


	//----- nvinfo : EIATTR_KPARAM_INFO
	.align		4
.L_33:
        /*0038*/ 	.byte	0x04, 0x17
        /*003a*/ 	.short	(.L_35 - .L_34)
.L_34:
        /*003c*/ 	.word	0x00000000
        /*0040*/ 	.short	0x0000
        /*0042*/ 	.short	0x0000
        /*0044*/ 	.byte	0x00, 0xf5, 0x21, 0x00


	//----- nvinfo : EIATTR_SPARSE_MMA_MASK
	.align		4
.L_35:
        /*0048*/ 	.byte	0x03, 0x50
        /*004a*/ 	.short	0x0000


	//----- nvinfo : EIATTR_MAXREG_COUNT
	.align		4
        /*004c*/ 	.byte	0x03, 0x1b
        /*004e*/ 	.short	0x00ff


	//----- nvinfo : EIATTR_MERCURY_ISA_VERSION
	.align		4
        /*0050*/ 	.byte	0x03, 0x5f
        /*0052*/ 	.short	0x0101


	//----- nvinfo : EIATTR_VRC_CTA_INIT_COUNT
	.align		4
        /*0054*/ 	.byte	0x02, 0x4a
	.zero		1
	.zero		1


	//----- nvinfo : EIATTR_EXIT_INSTR_OFFSETS
	.align		4
        /*0058*/ 	.byte	0x04, 0x1c
        /*005a*/ 	.short	(.L_37 - .L_36)


	//   ....[0]....
.L_36:
        /*005c*/ 	.word	0x00000070


	//   ....[1]....
        /*0060*/ 	.word	0x00000460


	//----- nvinfo : EIATTR_CBANK_PARAM_SIZE
	.align		4
.L_37:
        /*0064*/ 	.byte	0x03, 0x19
        /*0066*/ 	.short	0x001c


	//----- nvinfo : EIATTR_PARAM_CBANK
	.align		4
        /*0068*/ 	.byte	0x04, 0x0a
        /*006a*/ 	.short	(.L_39 - .L_38)
	.align		4
.L_38:
        /*006c*/ 	.word	index@(.nv.constant0._Z24binaryCrossEntropyKernelPKfS0_Pfi)
        /*0070*/ 	.short	0x0380
        /*0072*/ 	.short	0x001c


	//----- nvinfo : EIATTR_SW_WAR
	.align		4
.L_39:
        /*0074*/ 	.byte	0x04, 0x36
        /*0076*/ 	.short	(.L_41 - .L_40)
.L_40:
        /*0078*/ 	.word	0x00000008
.L_41:


//--------------------- .nv.callgraph             --------------------------
	.section	.nv.callgraph,"",@"SHT_CUDA_CALLGRAPH"
	.align	4
	.sectionentsize	8
	.align		4
        /*0000*/ 	.word	0x00000000
	.align		4
        /*0004*/ 	.word	0xffffffff
	.align		4
        /*0008*/ 	.word	0x00000000
	.align		4
        /*000c*/ 	.word	0xfffffffe
	.align		4
        /*0010*/ 	.word	0x00000000
	.align		4
        /*0014*/ 	.word	0xfffffffd
	.align		4
        /*0018*/ 	.word	0x00000000
	.align		4
        /*001c*/ 	.word	0xfffffffc


//--------------------- .text._Z16reduceLossKernelPKfPfi --------------------------
	.section	.text._Z16reduceLossKernelPKfPfi,"ax",@progbits
	.align	128
        .global         _Z16reduceLossKernelPKfPfi
        .type           _Z16reduceLossKernelPKfPfi,@function
        .size           _Z16reduceLossKernelPKfPfi,(.L_x_4 - _Z16reduceLossKernelPKfPfi)
        .other          _Z16reduceLossKernelPKfPfi,@"STO_CUDA_ENTRY STV_DEFAULT"
_Z16reduceLossKernelPKfPfi:
.text._Z16reduceLossKernelPKfPfi:
[----:B------:R-:W-:Y:S01]  /*0000*/  LDC R1, c[0x0][0x37c] ;  /* 0x0000df00ff017b82 */ /* 0x000fe20000000800 */
[----:B------:R-:W0:Y:S01]  /*0010*/  S2R R6, SR_TID.X ;  /* 0x0000000000067919 */ /* 0x000e220000002100 */
[----:B------:R-:W0:Y:S01]  /*0020*/  LDCU UR8, c[0x0][0x360] ;  /* 0x00006c00ff0877ac */ /* 0x000e220008000800 */
[----:B------:R-:W-:Y:S01]  /*0030*/  IMAD.MOV.U32 R4, RZ, RZ, RZ ;  /* 0x000000ffff047224 */ /* 0x000fe200078e00ff */
[----:B------:R-:W0:Y:S01]  /*0040*/  S2R R7, SR_CTAID.X ;  /* 0x0000000000077919 */ /* 0x000e220000002500 */
[----:B------:R-:W1:Y:S01]  /*0050*/  LDCU UR4, c[0x0][0x390] ;  /* 0x00007200ff0477ac */ /* 0x000e620008000800 */
[----:B------:R-:W2:Y:S01]  /*0060*/  LDCU.64 UR6, c[0x0][0x358] ;  /* 0x00006b00ff0677ac */ /* 0x000ea20008000a00 */
[----:B0-----:R-:W-:-:S05]  /*0070*/  IMAD R5, R7, UR8, R6 ;  /* 0x0000000807057c24 */ /* 0x001fca000f8e0206 */
[----:B-1----:R-:W-:-:S13]  /*0080*/  ISETP.GE.AND P0, PT, R5, UR4, PT ;  /* 0x0000000405007c0c */ /* 0x002fda000bf06270 */
[----:B------:R-:W0:Y:S02]  /*0090*/  @!P0 LDC.64 R2, c[0x0][0x380] ;  /* 0x0000e000ff028b82 */ /* 0x000e240000000a00 */
[----:B0-----:R-:W-:-:S05]  /*00a0*/  @!P0 IMAD.WIDE R2, R5, 0x4, R2 ;  /* 0x0000000405028825 */ /* 0x001fca00078e0202 */
[----:B--2---:R-:W2:Y:S01]  /*00b0*/  @!P0 LDG.E R4, desc[UR6][R2.64] ;  /* 0x0000000602048981 */ /* 0x004ea2000c1e1900 */
[----:B------:R-:W0:Y:S01]  /*00c0*/  S2UR UR5, SR_CgaCtaId ;  /* 0x00000000000579c3 */ /* 0x000e220000008800 */
[----:B------:R-:W-:Y:S01]  /*00d0*/  IMAD.U32 R0, RZ, RZ, UR8 ;  /* 0x00000008ff007e24 */ /* 0x000fe2000f8e00ff */
[----:B------:R-:W-:Y:S01]  /*00e0*/  UMOV UR4, 0x400 ;  /* 0x0000040000047882 */ /* 0x000fe20000000000 */
[----:B------:R-:W-:-:S03]  /*00f0*/  ISETP.NE.AND P0, PT, R6, RZ, PT ;  /* 0x000000ff0600720c */ /* 0x000fc60003f05270 */
[----:B------:R-:W-:Y:S01]  /*0100*/  ISETP.GE.U32.AND P1, PT, R0, 0x2, PT ;  /* 0x000000020000780c */ /* 0x000fe20003f26070 */
[----:B0-----:R-:W-:-:S06]  /*0110*/  ULEA UR4, UR5, UR4, 0x18 ;  /* 0x0000000405047291 */ /* 0x001fcc000f8ec0ff */
[----:B------:R-:W-:-:S05]  /*0120*/  LEA R5, R6, UR4, 0x2 ;  /* 0x0000000406057c11 */ /* 0x000fca000f8e10ff */
[----:B--2---:R0:W-:Y:S01]  /*0130*/  STS [R5], R4 ;  /* 0x0000000405007388 */ /* 0x0041e20000000800 */
[----:B------:R-:W-:Y:S06]  /*0140*/  BAR.SYNC.DEFER_BLOCKING 0x0 ;  /* 0x0000000000007b1d */ /* 0x000fec0000010000 */
[----:B------:R-:W-:Y:S05]  /*0150*/  @!P1 BRA `(.L_x_0) ;  /* 0x00000000002c9947 */ /* 0x000fea0003800000 */
.L_x_1:
[----:B------:R-:W-:-:S04]  /*0160*/  SHF.R.U32.HI R8, RZ, 0x1, R0 ;  /* 0x00000001ff087819 */ /* 0x000fc80000011600 */
[----:B------:R-:W-:-:S13]  /*0170*/  ISETP.GE.U32.AND P1, PT, R6, R8, PT ;  /* 0x000000080600720c */ /* 0x000fda0003f26070 */
[----:B------:R-:W-:Y:S01]  /*0180*/  @!P1 LEA R2, R8, R5, 0x2 ;  /* 0x0000000508029211 */ /* 0x000fe200078e10ff */
[----:B------:R-:W-:Y:S05]  /*0190*/  @!P1 LDS R3, [R5] ;  /* 0x0000000005039984 */ /* 0x000fea0000000800 */
[----:B------:R-:W0:Y:S02]  /*01a0*/  @!P1 LDS R2, [R2] ;  /* 0x0000000002029984 */ /* 0x000e240000000800 */
[----:B0-----:R-:W-:-:S05]  /*01b0*/  @!P1 FADD R4, R2, R3 ;  /* 0x0000000302049221 */ /* 0x001fca0000000000 */
[----:B------:R1:W-:Y:S01]  /*01c0*/  @!P1 STS [R5], R4 ;  /* 0x0000000405009388 */ /* 0x0003e20000000800 */
[----:B------:R-:W-:Y:S01]  /*01d0*/  BAR.SYNC.DEFER_BLOCKING 0x0 ;  /* 0x0000000000007b1d */ /* 0x000fe20000010000 */
[----:B------:R-:W-:Y:S01]  /*01e0*/  ISETP.GT.U32.AND P1, PT, R0, 0x3, PT ;  /* 0x000000030000780c */ /* 0x000fe20003f24070 */
[----:B------:R-:W-:-:S12]  /*01f0*/  IMAD.MOV.U32 R0, RZ, RZ, R8 ;  /* 0x000000ffff007224 */ /* 0x000fd800078e0008 */
[----:B-1----:R-:W-:Y:S05]  /*0200*/  @P1 BRA `(.L_x_1) ;  /* 0xfffffffc00d41947 */ /* 0x002fea000383ffff */
.L_x_0:
[----:B------:R-:W-:Y:S05]  /*0210*/  @P0 EXIT ;  /* 0x000000000000094d */ /* 0x000fea0003800000 */
[----:B------:R-:W1:Y:S01]  /*0220*/  S2UR UR5, SR_CgaCtaId ;  /* 0x00000000000579c3 */ /* 0x000e620000008800 */
[----:B------:R-:W-:-:S07]  /*0230*/  UMOV UR4, 0x400 ;  /* 0x0000040000047882 */ /* 0x000fce0000000000 */
[----:B------:R-:W2:Y:S01]  /*0240*/  LDC.64 R2, c[0x0][0x388] ;  /* 0x0000e200ff027b82 */ /* 0x000ea20000000a00 */
[----:B-1----:R-:W-:Y:S01]  /*0250*/  ULEA UR4, UR5, UR4, 0x18 ;  /* 0x0000000405047291 */ /* 0x002fe2000f8ec0ff */
[----:B--2---:R-:W-:-:S08]  /*0260*/  IMAD.WIDE.U32 R2, R7, 0x4, R2 ;  /* 0x0000000407027825 */ /* 0x004fd000078e0002 */
[----:B0-----:R-:W0:Y:S04]  /*0270*/  LDS R5, [UR4] ;  /* 0x00000004ff057984 */ /* 0x001e280008000800 */
[----:B0-----:R-:W-:Y:S01]  /*0280*/  STG.E desc[UR6][R2.64], R5 ;  /* 0x0000000502007986 */ /* 0x001fe2000c101906 */
[----:B------:R-:W-:Y:S05]  /*0290*/  EXIT ;  /* 0x000000000000794d */ /* 0x000fea0003800000 */
.L_x_2:
[----:B------:R-:W-:-:S00]  /*02a0*/  BRA `(.L_x_2) ;  /* 0xfffffffc00fc7947 */ /* 0x000fc0000383ffff */
[----:B------:R-:W-:-:S00]  /*02b0*/  NOP ;  /* 0x0000000000007918 */ /* 0x000fc00000000000 */
        /* <DEDUP_REMOVED lines=12> */
.L_x_4:


//--------------------- .text._Z24binaryCrossEntropyKernelPKfS0_Pfi --------------------------
	.section	.text._Z24binaryCrossEntropyKernelPKfS0_Pfi,"ax",@progbits
	.align	128
        .global         _Z24binaryCrossEntropyKernelPKfS0_Pfi
        .type           _Z24binaryCrossEntropyKernelPKfS0_Pfi,@function
        .size           _Z24binaryCrossEntropyKernelPKfS0_Pfi,(.L_x_5 - _Z24binaryCrossEntropyKernelPKfS0_Pfi)
        .other          _Z24binaryCrossEntropyKernelPKfS0_Pfi,@"STO_CUDA_ENTRY STV_DEFAULT"
_Z24binaryCrossEntropyKernelPKfS0_Pfi:
.text._Z24binaryCrossEntropyKernelPKfS0_Pfi:
[----:B------:R-:W-:Y:S01]  /*0000*/  LDC R1, c[0x0][0x37c] ;  /* 0x0000df00ff017b82 */ /* 0x000fe20000000800 */
[----:B------:R-:W0:Y:S07]  /*0010*/  S2R R3, SR_TID.X ;  /* 0x0000000000037919 */ /* 0x000e2e0000002100 */
[----:B------:R-:W0:Y:S01]  /*0020*/  S2UR UR4, SR_CTAID.X ;  /* 0x00000000000479c3 */ /* 0x000e220000002500 */
[----:B------:R-:W1:Y:S07]  /*0030*/  LDCU UR5, c[0x0][0x398] ;  /* 0x00007300ff0577ac */ /* 0x000e6e0008000800 */
[----:B------:R-:W0:Y:S02]  /*0040*/  LDC R2, c[0x0][0x360] ;  /* 0x0000d800ff027b82 */ /* 0x000e240000000800 */
[----:B0-----:R-:W-:-:S05]  /*0050*/  IMAD R2, R2, UR4, R3 ;  /* 0x0000000402027c24 */ /* 0x001fca000f8e0203 */
[----:B-1----:R-:W-:-:S13]  /*0060*/  ISETP.GE.AND P0, PT, R2, UR5, PT ;  /* 0x0000000502007c0c */ /* 0x002fda000bf06270 */
[----:B------:R-:W-:Y:S05]  /*0070*/  @P0 EXIT ;  /* 0x000000000000094d */ /* 0x000fea0003800000 */
[----:B------:R-:W0:Y:S01]  /*0080*/  LDC.64 R8, c[0x0][0x380] ;  /* 0x0000e000ff087b82 */ /* 0x000e220000000a00 */
[----:B------:R-:W1:Y:S07]  /*0090*/  LDCU.64 UR4, c[0x0][0x358] ;  /* 0x00006b00ff0477ac */ /* 0x000e6e0008000a00 */
[----:B------:R-:W2:Y:S01]  /*00a0*/  LDC.64 R6, c[0x0][0x388] ;  /* 0x0000e200ff067b82 */ /* 0x000ea20000000a00 */
[----:B0-----:R-:W-:-:S06]  /*00b0*/  IMAD.WIDE R8, R2, 0x4, R8 ;  /* 0x0000000402087825 */ /* 0x001fcc00078e0208 */
[----:B-1----:R-:W3:Y:S01]  /*00c0*/  LDG.E R8, desc[UR4][R8.64] ;  /* 0x0000000408087981 */ /* 0x002ee2000c1e1900 */
[----:B--2---:R-:W-:-:S05]  /*00d0*/  IMAD.WIDE R6, R2, 0x4, R6 ;  /* 0x0000000402067825 */ /* 0x004fca00078e0206 */
[----:B------:R0:W2:Y:S01]  /*00e0*/  LDG.E R3, desc[UR4][R6.64] ;  /* 0x0000000406037981 */ /* 0x0000a2000c1e1900 */
[----:B------:R-:W-:Y:S01]  /*00f0*/  HFMA2 R13, -RZ, RZ, 1.5048828125, 33.21875 ;  /* 0x3e055027ff0d7431 */ /* 0x000fe200000001ff */
[----:B---3--:R-:W-:-:S04]  /*0100*/  FMNMX R4, R8, 0.99999988079071044922, PT ;  /* 0x3f7ffffe08047809 */ /* 0x008fc80003800000 */
[----:B------:R-:W-:-:S05]  /*0110*/  FMNMX R4, R4, 1.0000000116860974231e-07, !PT ;  /* 0x33d6bf9504047809 */ /* 0x000fca0007800000 */
[----:B------:R-:W-:-:S05]  /*0120*/  FADD R5, -R4, 1 ;  /* 0x3f80000004057421 */ /* 0x000fca0000000100 */
[----:B------:R-:W-:-:S13]  /*0130*/  FSETP.GEU.AND P0, PT, R5, 1.175494350822287508e-38, PT ;  /* 0x008000000500780b */ /* 0x000fda0003f0e000 */
[----:B------:R-:W-:-:S05]  /*0140*/  @!P0 FMUL R5, R5, 8388608 ;  /* 0x4b00000005058820 */ /* 0x000fca0000400000 */
[C---:B------:R-:W-:Y:S02]  /*0150*/  IADD3 R0, PT, PT, R5.reuse, -0x3f2aaaab, RZ ;  /* 0xc0d5555505007810 */ /* 0x040fe40007ffe0ff */
[C---:B------:R-:W-:Y:S02]  /*0160*/  ISETP.GT.U32.AND P1, PT, R5.reuse, 0x7f7fffff, PT ;  /* 0x7f7fffff0500780c */ /* 0x040fe40003f24070 */
[----:B------:R-:W-:Y:S02]  /*0170*/  LOP3.LUT R10, R0, 0xff800000, RZ, 0xc0, !PT ;  /* 0xff800000000a7812 */ /* 0x000fe400078ec0ff */
[----:B------:R-:W-:Y:S02]  /*0180*/  IADD3 R0, PT, PT, R4, -0x3f2aaaab, RZ ;  /* 0xc0d5555504007810 */ /* 0x000fe40007ffe0ff */
[----:B------:R-:W-:Y:S02]  /*0190*/  IADD3 R8, PT, PT, R5, -R10, RZ ;  /* 0x8000000a05087210 */ /* 0x000fe40007ffe0ff */
[----:B0-----:R-:W-:-:S02]  /*01a0*/  LOP3.LUT R7, R0, 0xff800000, RZ, 0xc0, !PT ;  /* 0xff80000000077812 */ /* 0x001fc400078ec0ff */
[----:B------:R-:W-:Y:S01]  /*01b0*/  FSEL R0, RZ, -23, P0 ;  /* 0xc1b80000ff007808 */ /* 0x000fe20000000000 */
[----:B------:R-:W-:Y:S01]  /*01c0*/  FADD R8, R8, -1 ;  /* 0xbf80000008087421 */ /* 0x000fe20000000000 */
[C---:B------:R-:W-:Y:S02]  /*01d0*/  IADD3 R6, PT, PT, R4.reuse, -R7, RZ ;  /* 0x8000000704067210 */ /* 0x040fe40007ffe0ff */
[----:B------:R-:W-:Y:S01]  /*01e0*/  ISETP.GT.U32.AND P0, PT, R4, 0x7f7fffff, PT ;  /* 0x7f7fffff0400780c */ /* 0x000fe20003f04070 */
[----:B------:R-:W-:Y:S02]  /*01f0*/  FFMA R9, R8, -R13, 0.14084610342979431152 ;  /* 0x3e1039f608097423 */ /* 0x000fe4000000080d */
[----:B------:R-:W-:Y:S02]  /*0200*/  FADD R6, R6, -1 ;  /* 0xbf80000006067421 */ /* 0x000fe40000000000 */
[----:B------:R-:W-:-:S04]  /*0210*/  FFMA R9, R8, R9, -0.12148627638816833496 ;  /* 0xbdf8cdcc08097423 */ /* 0x000fc80000000009 */
[----:B------:R-:W-:-:S04]  /*0220*/  FFMA R9, R8, R9, 0.13980610668659210205 ;  /* 0x3e0f295508097423 */ /* 0x000fc80000000009 */
[----:B------:R-:W-:Y:S01]  /*0230*/  FFMA R11, R8, R9, -0.16684235632419586182 ;  /* 0xbe2ad8b9080b7423 */ /* 0x000fe20000000009 */
[----:B------:R-:W-:-:S03]  /*0240*/  FFMA R9, R6, -R13, 0.14084610342979431152 ;  /* 0x3e1039f606097423 */ /* 0x000fc6000000080d */
[----:B------:R-:W-:Y:S01]  /*0250*/  FFMA R11, R8, R11, 0.20012299716472625732 ;  /* 0x3e4ced0b080b7423 */ /* 0x000fe2000000000b */
[----:B------:R-:W-:-:S03]  /*0260*/  FFMA R9, R6, R9, -0.12148627638816833496 ;  /* 0xbdf8cdcc06097423 */ /* 0x000fc60000000009 */
[----:B------:R-:W-:Y:S01]  /*0270*/  FFMA R11, R8, R11, -0.24999669194221496582 ;  /* 0xbe7fff22080b7423 */ /* 0x000fe2000000000b */
[----:B------:R-:W-:-:S03]  /*0280*/  FFMA R9, R6, R9, 0.13980610668659210205 ;  /* 0x3e0f295506097423 */ /* 0x000fc60000000009 */
[----:B------:R-:W-:Y:S01]  /*0290*/  FFMA R11, R8, R11, 0.33333182334899902344 ;  /* 0x3eaaaa78080b7423 */ /* 0x000fe2000000000b */
[----:B------:R-:W-:-:S03]  /*02a0*/  FFMA R9, R6, R9, -0.16684235632419586182 ;  /* 0xbe2ad8b906097423 */ /* 0x000fc60000000009 */
[----:B------:R-:W-:Y:S01]  /*02b0*/  FFMA R13, R8, R11, -0.5 ;  /* 0xbf000000080d7423 */ /* 0x000fe2000000000b */
[----:B------:R-:W-:Y:S01]  /*02c0*/  FFMA R9, R6, R9, 0.20012299716472625732 ;  /* 0x3e4ced0b06097423 */ /* 0x000fe20000000009 */
[----:B------:R-:W-:Y:S02]  /*02d0*/  I2FP.F32.S32 R11, R10 ;  /* 0x0000000a000b7245 */ /* 0x000fe40000201400 */
[----:B------:R-:W-:Y:S01]  /*02e0*/  FMUL R13, R8, R13 ;  /* 0x0000000d080d7220 */ /* 0x000fe20000400000 */
[----:B------:R-:W-:Y:S02]  /*02f0*/  FFMA R9, R6, R9, -0.24999669194221496582 ;  /* 0xbe7fff2206097423 */ /* 0x000fe40000000009 */
[----:B------:R-:W-:Y:S01]  /*0300*/  FFMA R0, R11, 1.1920928955078125e-07, R0 ;  /* 0x340000000b007823 */ /* 0x000fe20000000000 */
[----:B------:R-:W-:Y:S01]  /*0310*/  FFMA R13, R8, R13, R8 ;  /* 0x0000000d080d7223 */ /* 0x000fe20000000008 */
[----:B------:R-:W-:-:S03]  /*0320*/  FFMA R9, R6, R9, 0.33333182334899902344 ;  /* 0x3eaaaa7806097423 */ /* 0x000fc60000000009 */
[----:B------:R-:W-:Y:S01]  /*0330*/  FFMA R13, R0, 0.69314718246459960938, R13 ;  /* 0x3f317218000d7823 */ /* 0x000fe2000000000d */
[C---:B------:R-:W-:Y:S01]  /*0340*/  FFMA R11, R6.reuse, R9, -0.5 ;  /* 0xbf000000060b7423 */ /* 0x040fe20000000009 */
[----:B------:R-:W-:Y:S01]  /*0350*/  I2FP.F32.S32 R0, R7 ;  /* 0x0000000700007245 */ /* 0x000fe20000201400 */
[----:B------:R-:W0:Y:S01]  /*0360*/  LDC.64 R8, c[0x0][0x390] ;  /* 0x0000e400ff087b82 */ /* 0x000e220000000a00 */
[----:B------:R-:W-:Y:S01]  /*0370*/  MOV R7, 0x7f800000 ;  /* 0x7f80000000077802 */ /* 0x000fe20000000f00 */
[----:B------:R-:W-:Y:S02]  /*0380*/  FMUL R11, R6, R11 ;  /* 0x0000000b060b7220 */ /* 0x000fe40000400000 */
[----:B------:R-:W-:Y:S02]  /*0390*/  FFMA R0, R0, 1.1920928955078125e-07, RZ ;  /* 0x3400000000007823 */ /* 0x000fe400000000ff */
[C---:B------:R-:W-:Y:S01]  /*03a0*/  @P1 FFMA R13, R5.reuse, R7, +INF ;  /* 0x7f800000050d1423 */ /* 0x040fe20000000007 */
[----:B------:R-:W-:Y:S01]  /*03b0*/  FSETP.NEU.AND P1, PT, R5, RZ, PT ;  /* 0x000000ff0500720b */ /* 0x000fe20003f2d000 */
[----:B------:R-:W-:Y:S01]  /*03c0*/  FFMA R11, R6, R11, R6 ;  /* 0x0000000b060b7223 */ /* 0x000fe20000000006 */
[----:B--2---:R-:W-:-:S02]  /*03d0*/  FADD R5, -R3, 1 ;  /* 0x3f80000003057421 */ /* 0x004fc40000000100 */
[----:B------:R-:W-:Y:S01]  /*03e0*/  FSEL R6, R13, -INF , P1 ;  /* 0xff8000000d067808 */ /* 0x000fe20000800000 */
[----:B------:R-:W-:Y:S01]  /*03f0*/  FFMA R0, R0, 0.69314718246459960938, R11 ;  /* 0x3f31721800007823 */ /* 0x000fe2000000000b */
[----:B------:R-:W-:-:S03]  /*0400*/  @P0 FFMA R0, R4, R7, +INF ;  /* 0x7f80000004000423 */ /* 0x000fc60000000007 */
[----:B------:R-:W-:-:S04]  /*0410*/  FMUL R6, R5, R6 ;  /* 0x0000000605067220 */ /* 0x000fc80000400000 */
[----:B------:R-:W-:Y:S01]  /*0420*/  FFMA R0, R3, R0, R6 ;  /* 0x0000000003007223 */ /* 0x000fe20000000006 */
[----:B0-----:R-:W-:-:S04]  /*0430*/  IMAD.WIDE R8, R2, 0x4, R8 ;  /* 0x0000000402087825 */ /* 0x001fc800078e0208 */
[----:B------:R-:W-:-:S05]  /*0440*/  FADD R3, -R0, -RZ ;  /* 0x800000ff00037221 */ /* 0x000fca0000000100 */
[----:B------:R-:W-:Y:S01]  /*0450*/  STG.E desc[UR4][R8.64], R3 ;  /* 0x0000000308007986 */ /* 0x000fe2000c101904 */
[----:B------:R-:W-:Y:S05]  /*0460*/  EXIT ;  /* 0x000000000000794d */ /* 0x000fea0003800000 */
.L_x_3:
        /* <DEDUP_REMOVED lines=9> */
.L_x_5:


//--------------------- .nv.shared._Z16reduceLossKernelPKfPfi --------------------------
	.section	.nv.shared._Z16reduceLossKernelPKfPfi,"aw",@nobits
	.sectionflags	@""
	.align	16
	.zero		1024


//--------------------- .nv.shared.reserved.0     --------------------------
	.section	.nv.shared.reserved.0,"aw",@nobits
	.weak		__nv_reservedSMEM_offset_0_alias
	.size		__nv_reservedSMEM_offset_0_alias, 0, 64
	.other		__nv_reservedSMEM_offset_0_alias,@"STO_CUDA_RESERVED_SHARED STV_DEFAULT"
__nv_reservedSMEM_offset_0_alias:
	.zero		0
	.zero		64


//--------------------- .nv.shared._Z24binaryCrossEntropyKernelPKfS0_Pfi --------------------------
	.section	.nv.shared._Z24binaryCrossEntropyKernelPKfS0_Pfi,"aw",@nobits
	.sectionflags	@""
	.align	16
	.zero		1024


//--------------------- .nv.constant0._Z16reduceLossKernelPKfPfi --------------------------
	.section	.nv.constant0._Z16reduceLossKernelPKfPfi,"a",@progbits
	.sectionflags	@""
	.align	4
.nv.constant0._Z16reduceLossKernelPKfPfi:
	.zero		916


//--------------------- .nv.constant0._Z24binaryCrossEntropyKernelPKfS0_Pfi --------------------------
	.section	.nv.constant0._Z24binaryCrossEntropyKernelPKfS0_Pfi,"a",@progbits
	.sectionflags	@""
	.align	4
.nv.constant0._Z24binaryCrossEntropyKernelPKfS0_Pfi:
	.zero		924


//--------------------- SYMBOLS --------------------------

	.type		.nv.reservedSmem.offset0,@object
	.size		.nv.reservedSmem.offset0,0x4
	.type		.nv.reservedSmem.cap,@object
	.size		.nv.reservedSmem.cap,0x4
